//
// Generated by NVIDIA NVVM Compiler
//
// Compiler Build ID: CL-36424714
// Cuda compilation tools, release 13.0, V13.0.88
// Based on NVVM 20.0.0
//

.version 9.0
.target sm_100
.address_size 64

	// .globl	_Z9a_array_bPiS_i
.extern .shared .align 16 .b8 sdata[];

.visible .entry _Z9a_array_bPiS_i(
	.param .u64 .ptr .align 1 _Z9a_array_bPiS_i_param_0,
	.param .u64 .ptr .align 1 _Z9a_array_bPiS_i_param_1,
	.param .u32 _Z9a_array_bPiS_i_param_2
)
{
	.reg .pred 	%p<2>;
	.reg .b32 	%r<12>;
	.reg .b64 	%rd<9>;

	ld.param.u64 	%rd1, [_Z9a_array_bPiS_i_param_0];
	ld.param.u64 	%rd2, [_Z9a_array_bPiS_i_param_1];
	ld.param.u32 	%r2, [_Z9a_array_bPiS_i_param_2];
	mov.u32 	%r3, %tid.x;
	mov.u32 	%r4, %ntid.x;
	mov.u32 	%r5, %ctaid.x;
	mad.lo.s32 	%r1, %r4, %r5, %r3;
	setp.ge.s32 	%p1, %r1, %r2;
	@%p1 bra 	$L__BB0_2;
	cvta.to.global.u64 	%rd3, %rd2;
	cvta.to.global.u64 	%rd4, %rd1;
	mul.wide.s32 	%rd5, %r1, 4;
	add.s64 	%rd6, %rd3, %rd5;
	ld.global.u32 	%r6, [%rd6];
	mul.hi.s32 	%r7, %r6, 1374389535;
	shr.u32 	%r8, %r7, 31;
	shr.s32 	%r9, %r7, 5;
	add.s32 	%r10, %r9, %r8;
	mul.wide.s32 	%rd7, %r10, 4;
	add.s64 	%rd8, %rd4, %rd7;
	atom.global.add.u32 	%r11, [%rd8], 1;
$L__BB0_2:
	bar.sync 	0;
	ret;

}
	// .globl	_Z9b_array_bPiS_i
.visible .entry _Z9b_array_bPiS_i(
	.param .u64 .ptr .align 1 _Z9b_array_bPiS_i_param_0,
	.param .u64 .ptr .align 1 _Z9b_array_bPiS_i_param_1,
	.param .u32 _Z9b_array_bPiS_i_param_2
)
{
	.reg .pred 	%p<2>;
	.reg .b32 	%r<26>;
	.reg .b64 	%rd<9>;

	ld.param.u64 	%rd1, [_Z9b_array_bPiS_i_param_0];
	ld.param.u64 	%rd2, [_Z9b_array_bPiS_i_param_1];
	ld.param.u32 	%r3, [_Z9b_array_bPiS_i_param_2];
	mov.u32 	%r4, %tid.x;
	mov.u32 	%r5, %ntid.x;
	mov.u32 	%r1, %ctaid.x;
	mad.lo.s32 	%r2, %r5, %r1, %r4;
	setp.ge.s32 	%p1, %r2, %r3;
	@%p1 bra 	$L__BB1_2;
	cvta.to.global.u64 	%rd3, %rd2;
	mul.wide.s32 	%rd4, %r2, 4;
	add.s64 	%rd5, %rd3, %rd4;
	ld.global.u32 	%r6, [%rd5];
	mul.hi.s32 	%r7, %r6, 1374389535;
	shr.u32 	%r8, %r7, 31;
	shr.s32 	%r9, %r7, 5;
	add.s32 	%r10, %r9, %r8;
	shl.b32 	%r11, %r10, 2;
	mov.u32 	%r12, sdata;
	add.s32 	%r13, %r12, %r11;
	atom.shared.add.u32 	%r14, [%r13], 1;
$L__BB1_2:
	bar.sync 	0;
	mul.lo.s32 	%r15, %r1, 10;
	cvta.to.global.u64 	%rd6, %rd1;
	ld.shared.v4.u32 	{%r16, %r17, %r18, %r19}, [sdata];
	mul.wide.u32 	%rd7, %r15, 4;
	add.s64 	%rd8, %rd6, %rd7;
	st.global.u32 	[%rd8], %r16;
	st.global.u32 	[%rd8+4], %r17;
	st.global.u32 	[%rd8+8], %r18;
	st.global.u32 	[%rd8+12], %r19;
	ld.shared.v4.u32 	{%r20, %r21, %r22, %r23}, [sdata+16];
	st.global.u32 	[%rd8+16], %r20;
	st.global.u32 	[%rd8+20], %r21;
	st.global.u32 	[%rd8+24], %r22;
	st.global.u32 	[%rd8+28], %r23;
	ld.shared.v2.u32 	{%r24, %r25}, [sdata+32];
	st.global.u32 	[%rd8+32], %r24;
	st.global.u32 	[%rd8+36], %r25;
	ret;

}
	// .globl	_Z7b_add_bPiS_i
.visible .entry _Z7b_add_bPiS_i(
	.param .u64 .ptr .align 1 _Z7b_add_bPiS_i_param_0,
	.param .u64 .ptr .align 1 _Z7b_add_bPiS_i_param_1,
	.param .u32 _Z7b_add_bPiS_i_param_2
)
{
	.reg .pred 	%p<10>;
	.reg .b32 	%r<98>;
	.reg .b64 	%rd<31>;

	ld.param.u64 	%rd10, [_Z7b_add_bPiS_i_param_0];
	ld.param.u64 	%rd11, [_Z7b_add_bPiS_i_param_1];
	ld.param.u32 	%r27, [_Z7b_add_bPiS_i_param_2];
	cvta.to.global.u64 	%rd1, %rd11;
	mov.u32 	%r1, %tid.x;
	setp.lt.s32 	%p1, %r27, 1;
	@%p1 bra 	$L__BB2_13;
	cvta.to.global.u64 	%rd12, %rd10;
	cvt.u64.u32 	%rd2, %r1;
	mul.wide.u32 	%rd13, %r1, 4;
	add.s64 	%rd3, %rd12, %rd13;
	ld.global.u32 	%r90, [%rd3];
	and.b32  	%r3, %r27, 15;
	setp.lt.u32 	%p2, %r27, 16;
	mov.b32 	%r93, 0;
	@%p2 bra 	$L__BB2_4;
	and.b32  	%r93, %r27, 2147483632;
	neg.s32 	%r88, %r93;
	shl.b64 	%rd14, %rd2, 2;
	add.s64 	%rd15, %rd14, %rd1;
	add.s64 	%rd29, %rd15, 320;
$L__BB2_3:
	.pragma "nounroll";
	ld.global.u32 	%r29, [%rd29+-320];
	add.s32 	%r30, %r90, %r29;
	st.global.u32 	[%rd3], %r30;
	ld.global.u32 	%r31, [%rd29+-280];
	add.s32 	%r32, %r30, %r31;
	st.global.u32 	[%rd3], %r32;
	ld.global.u32 	%r33, [%rd29+-240];
	add.s32 	%r34, %r32, %r33;
	st.global.u32 	[%rd3], %r34;
	ld.global.u32 	%r35, [%rd29+-200];
	add.s32 	%r36, %r34, %r35;
	st.global.u32 	[%rd3], %r36;
	ld.global.u32 	%r37, [%rd29+-160];
	add.s32 	%r38, %r36, %r37;
	st.global.u32 	[%rd3], %r38;
	ld.global.u32 	%r39, [%rd29+-120];
	add.s32 	%r40, %r38, %r39;
	st.global.u32 	[%rd3], %r40;
	ld.global.u32 	%r41, [%rd29+-80];
	add.s32 	%r42, %r40, %r41;
	st.global.u32 	[%rd3], %r42;
	ld.global.u32 	%r43, [%rd29+-40];
	add.s32 	%r44, %r42, %r43;
	st.global.u32 	[%rd3], %r44;
	ld.global.u32 	%r45, [%rd29];
	add.s32 	%r46, %r44, %r45;
	st.global.u32 	[%rd3], %r46;
	ld.global.u32 	%r47, [%rd29+40];
	add.s32 	%r48, %r46, %r47;
	st.global.u32 	[%rd3], %r48;
	ld.global.u32 	%r49, [%rd29+80];
	add.s32 	%r50, %r48, %r49;
	st.global.u32 	[%rd3], %r50;
	ld.global.u32 	%r51, [%rd29+120];
	add.s32 	%r52, %r50, %r51;
	st.global.u32 	[%rd3], %r52;
	ld.global.u32 	%r53, [%rd29+160];
	add.s32 	%r54, %r52, %r53;
	st.global.u32 	[%rd3], %r54;
	ld.global.u32 	%r55, [%rd29+200];
	add.s32 	%r56, %r54, %r55;
	st.global.u32 	[%rd3], %r56;
	ld.global.u32 	%r57, [%rd29+240];
	add.s32 	%r58, %r56, %r57;
	st.global.u32 	[%rd3], %r58;
	ld.global.u32 	%r59, [%rd29+280];
	add.s32 	%r90, %r58, %r59;
	st.global.u32 	[%rd3], %r90;
	add.s32 	%r88, %r88, 16;
	add.s64 	%rd29, %rd29, 640;
	setp.ne.s32 	%p3, %r88, 0;
	@%p3 bra 	$L__BB2_3;
$L__BB2_4:
	setp.eq.s32 	%p4, %r3, 0;
	@%p4 bra 	$L__BB2_13;
	and.b32  	%r12, %r27, 7;
	setp.lt.u32 	%p5, %r3, 8;
	@%p5 bra 	$L__BB2_7;
	mul.lo.s32 	%r60, %r93, 10;
	add.s32 	%r61, %r60, %r1;
	mul.wide.u32 	%rd16, %r61, 4;
	add.s64 	%rd17, %rd1, %rd16;
	ld.global.u32 	%r62, [%rd17];
	add.s32 	%r63, %r90, %r62;
	st.global.u32 	[%rd3], %r63;
	cvt.u64.u32 	%rd18, %r60;
	add.s64 	%rd19, %rd18, %rd2;
	shl.b64 	%rd20, %rd19, 2;
	add.s64 	%rd21, %rd1, %rd20;
	ld.global.u32 	%r64, [%rd21+40];
	add.s32 	%r65, %r63, %r64;
	st.global.u32 	[%rd3], %r65;
	ld.global.u32 	%r66, [%rd21+80];
	add.s32 	%r67, %r65, %r66;
	st.global.u32 	[%rd3], %r67;
	ld.global.u32 	%r68, [%rd21+120];
	add.s32 	%r69, %r67, %r68;
	st.global.u32 	[%rd3], %r69;
	ld.global.u32 	%r70, [%rd21+160];
	add.s32 	%r71, %r69, %r70;
	st.global.u32 	[%rd3], %r71;
	ld.global.u32 	%r72, [%rd21+200];
	add.s32 	%r73, %r71, %r72;
	st.global.u32 	[%rd3], %r73;
	ld.global.u32 	%r74, [%rd21+240];
	add.s32 	%r75, %r73, %r74;
	st.global.u32 	[%rd3], %r75;
	ld.global.u32 	%r76, [%rd21+280];
	add.s32 	%r90, %r75, %r76;
	st.global.u32 	[%rd3], %r90;
	add.s32 	%r93, %r93, 8;
$L__BB2_7:
	setp.eq.s32 	%p6, %r12, 0;
	@%p6 bra 	$L__BB2_13;
	and.b32  	%r17, %r27, 3;
	setp.lt.u32 	%p7, %r12, 4;
	@%p7 bra 	$L__BB2_10;
	mul.lo.s32 	%r77, %r93, 10;
	add.s32 	%r78, %r77, %r1;
	mul.wide.u32 	%rd22, %r78, 4;
	add.s64 	%rd23, %rd1, %rd22;
	ld.global.u32 	%r79, [%rd23];
	add.s32 	%r80, %r90, %r79;
	st.global.u32 	[%rd3], %r80;
	cvt.u64.u32 	%rd24, %r77;
	add.s64 	%rd25, %rd24, %rd2;
	shl.b64 	%rd26, %rd25, 2;
	add.s64 	%rd27, %rd1, %rd26;
	ld.global.u32 	%r81, [%rd27+40];
	add.s32 	%r82, %r80, %r81;
	st.global.u32 	[%rd3], %r82;
	ld.global.u32 	%r83, [%rd27+80];
	add.s32 	%r84, %r82, %r83;
	st.global.u32 	[%rd3], %r84;
	ld.global.u32 	%r85, [%rd27+120];
	add.s32 	%r90, %r84, %r85;
	st.global.u32 	[%rd3], %r90;
	add.s32 	%r93, %r93, 4;
$L__BB2_10:
	setp.eq.s32 	%p8, %r17, 0;
	@%p8 bra 	$L__BB2_13;
	mad.lo.s32 	%r86, %r93, 10, %r1;
	mul.wide.u32 	%rd28, %r86, 4;
	add.s64 	%rd30, %rd1, %rd28;
	neg.s32 	%r96, %r17;
$L__BB2_12:
	.pragma "nounroll";
	ld.global.u32 	%r87, [%rd30];
	add.s32 	%r90, %r90, %r87;
	st.global.u32 	[%rd3], %r90;
	add.s64 	%rd30, %rd30, 40;
	add.s32 	%r96, %r96, 1;
	setp.ne.s32 	%p9, %r96, 0;
	@%p9 bra 	$L__BB2_12;
$L__BB2_13:
	bar.sync 	0;
	ret;

}
	// .globl	_Z7array_cPiS_i
.visible .entry _Z7array_cPiS_i(
	.param .u64 .ptr .align 1 _Z7array_cPiS_i_param_0,
	.param .u64 .ptr .align 1 _Z7array_cPiS_i_param_1,
	.param .u32 _Z7array_cPiS_i_param_2
)
{
	.reg .pred 	%p<5>;
	.reg .b32 	%r<20>;
	.reg .b64 	%rd<10>;

	ld.param.u64 	%rd3, [_Z7array_cPiS_i_param_0];
	ld.param.u64 	%rd4, [_Z7array_cPiS_i_param_1];
	ld.param.u32 	%r7, [_Z7array_cPiS_i_param_2];
	cvta.to.global.u64 	%rd1, %rd3;
	cvta.to.global.u64 	%rd5, %rd4;
	mov.u32 	%r8, %tid.x;
	mov.u32 	%r9, %ntid.x;
	mov.u32 	%r10, %ctaid.x;
	mad.lo.s32 	%r1, %r9, %r10, %r8;
	mul.wide.s32 	%rd6, %r1, 4;
	add.s64 	%rd7, %rd5, %rd6;
	ld.global.u32 	%r11, [%rd7];
	add.s64 	%rd2, %rd1, %rd6;
	st.global.u32 	[%rd2], %r11;
	bar.sync 	0;
	setp.lt.s32 	%p1, %r7, 2;
	@%p1 bra 	$L__BB3_7;
	mov.b32 	%r17, 1;
$L__BB3_2:
	setp.lt.s32 	%p2, %r1, %r17;
	@%p2 bra 	$L__BB3_4;
	sub.s32 	%r14, %r1, %r17;
	mul.wide.s32 	%rd8, %r14, 4;
	add.s64 	%rd9, %rd1, %rd8;
	ld.global.u32 	%r19, [%rd9];
$L__BB3_4:
	setp.lt.s32 	%p3, %r1, %r17;
	bar.sync 	0;
	@%p3 bra 	$L__BB3_6;
	ld.global.u32 	%r15, [%rd2];
	add.s32 	%r16, %r15, %r19;
	st.global.u32 	[%rd2], %r16;
$L__BB3_6:
	bar.sync 	0;
	shl.b32 	%r17, %r17, 1;
	setp.lt.s32 	%p4, %r17, %r7;
	@%p4 bra 	$L__BB3_2;
$L__BB3_7:
	ret;

}


// ===== COMPILED SASS (sm_100) =====

	.target	sm_100

	.elftype	@"ET_EXEC"


//--------------------- .note.nv.tkinfo           --------------------------
	.section	.note.nv.tkinfo,"",@"SHT_NOTE"
	.sectionflags	@"SHF_NOTE_NV_TKINFO"
	.tkinfo
        /*0018*/ 	.word	0x00000002
        /*0030*/ 	.string	""
        /*0030*/ 	.string	"ptxas"
        /*0030*/ 	.string	"Cuda compilation tools, release 13.0, V13.0.88"
        /*0030*/ 	.string	"Build cuda_13.0.r13.0/compiler.36424714_0"
        /*0030*/ 	.string	"-arch sm_100 -m 64 "



//--------------------- .note.nv.cuinfo           --------------------------
	.section	.note.nv.cuinfo,"",@"SHT_NOTE"
	.sectionflags	@"SHF_NOTE_NV_CUINFO"
        /*0018*/ 	.short	0x0002
        /*001a*/ 	.short	0x0064
        /*001c*/ 	.short	0x0082
	.zero		2


//--------------------- .nv.info                  --------------------------
	.section	.nv.info,"",@"SHT_CUDA_INFO"
	.align	4


	//----- nvinfo : EIATTR_REGCOUNT
	.align		4
        /*0000*/ 	.byte	0x04, 0x2f
        /*0002*/ 	.short	(.L_1 - .L_0)
	.align		4
.L_0:
        /*0004*/ 	.word	index@(_Z9a_array_bPiS_i)
        /*0008*/ 	.word	0x0000000c


	//----- nvinfo : EIATTR_FRAME_SIZE
	.align		4
.L_1:
        /*000c*/ 	.byte	0x04, 0x11
        /*000e*/ 	.short	(.L_3 - .L_2)
	.align		4
.L_2:
        /*0010*/ 	.word	index@(_Z9a_array_bPiS_i)
        /*0014*/ 	.word	0x00000000


	//----- nvinfo : EIATTR_REGCOUNT
	.align		4
.L_3:
        /*0018*/ 	.byte	0x04, 0x2f
        /*001a*/ 	.short	(.L_5 - .L_4)
	.align		4
.L_4:
        /*001c*/ 	.word	index@(_Z9b_array_bPiS_i)
        /*0020*/ 	.word	0x00000012


	//----- nvinfo : EIATTR_FRAME_SIZE
	.align		4
.L_5:
        /*0024*/ 	.byte	0x04, 0x11
        /*0026*/ 	.short	(.L_7 - .L_6)
	.align		4
.L_6:
        /*0028*/ 	.word	index@(_Z9b_array_bPiS_i)
        /*002c*/ 	.word	0x00000000


	//----- nvinfo : EIATTR_REGCOUNT
	.align		4
.L_7:
        /*0030*/ 	.byte	0x04, 0x2f
        /*0032*/ 	.short	(.L_9 - .L_8)
	.align		4
.L_8:
        /*0034*/ 	.word	index@(_Z7b_add_bPiS_i)
        /*0038*/ 	.word	0x00000014


	//----- nvinfo : EIATTR_FRAME_SIZE
	.align		4
.L_9:
        /*003c*/ 	.byte	0x04, 0x11
        /*003e*/ 	.short	(.L_11 - .L_10)
	.align		4
.L_10:
        /*0040*/ 	.word	index@(_Z7b_add_bPiS_i)
        /*0044*/ 	.word	0x00000000


	//----- nvinfo : EIATTR_REGCOUNT
	.align		4
.L_11:
        /*0048*/ 	.byte	0x04, 0x2f
        /*004a*/ 	.short	(.L_13 - .L_12)
	.align		4
.L_12:
        /*004c*/ 	.word	index@(_Z7array_cPiS_i)
        /*0050*/ 	.word	0x0000000c


	//----- nvinfo : EIATTR_FRAME_SIZE
	.align		4
.L_13:
        /*0054*/ 	.byte	0x04, 0x11
        /*0056*/ 	.short	(.L_15 - .L_14)
	.align		4
.L_14:
        /*0058*/ 	.word	index@(_Z7array_cPiS_i)
        /*005c*/ 	.word	0x00000000


	//----- nvinfo : EIATTR_MIN_STACK_SIZE
	.align		4
.L_15:
        /*0060*/ 	.byte	0x04, 0x12
        /*0062*/ 	.short	(.L_17 - .L_16)
	.align		4
.L_16:
        /*0064*/ 	.word	index@(_Z7array_cPiS_i)
        /*0068*/ 	.word	0x00000000


	//----- nvinfo : EIATTR_MIN_STACK_SIZE
	.align		4
.L_17:
        /*006c*/ 	.byte	0x04, 0x12
        /*006e*/ 	.short	(.L_19 - .L_18)
	.align		4
.L_18:
        /*0070*/ 	.word	index@(_Z7b_add_bPiS_i)
        /*0074*/ 	.word	0x00000000


	//----- nvinfo : EIATTR_MIN_STACK_SIZE
	.align		4
.L_19:
        /*0078*/ 	.byte	0x04, 0x12
        /*007a*/ 	.short	(.L_21 - .L_20)
	.align		4
.L_20:
        /*007c*/ 	.word	index@(_Z9b_array_bPiS_i)
        /*0080*/ 	.word	0x00000000


	//----- nvinfo : EIATTR_MIN_STACK_SIZE
	.align		4
.L_21:
        /*0084*/ 	.byte	0x04, 0x12
        /*0086*/ 	.short	(.L_23 - .L_22)
	.align		4
.L_22:
        /*0088*/ 	.word	index@(_Z9a_array_bPiS_i)
        /*008c*/ 	.word	0x00000000
.L_23:


//--------------------- .nv.compat                --------------------------
	.section	.nv.compat,"",@"SHT_CUDA_COMPAT_INFO"
	.align	4
        /*0000*/ 	.byte	0x02, 0x09, 0x00, 0x00, 0x02, 0x02, 0x01, 0x00, 0x02, 0x05, 0x05, 0x00, 0x03, 0x07, 0x01, 0x01
        /*0010*/ 	.byte	0x02, 0x03, 0x00, 0x00, 0x02, 0x06, 0x01, 0x00, 0x04, 0x0b, 0x08, 0x00, 0x09, 0x00, 0x00, 0x00
        /*0020*/ 	.byte	0x00, 0x00, 0x00, 0x00


//--------------------- .nv.info._Z7array_cPiS_i  --------------------------
	.section	.nv.info._Z7array_cPiS_i,"",@"SHT_CUDA_INFO"
	.sectionflags	@""
	.align	4


	//----- nvinfo : EIATTR_CUDA_API_VERSION
	.align		4
        /*0000*/ 	.byte	0x04, 0x37
        /*0002*/ 	.short	(.L_25 - .L_24)
.L_24:
        /*0004*/ 	.word	0x00000082


	//----- nvinfo : EIATTR_KPARAM_INFO
	.align		4
.L_25:
        /*0008*/ 	.byte	0x04, 0x17
        /*000a*/ 	.short	(.L_27 - .L_26)
.L_26:
        /*000c*/ 	.word	0x00000000
        /*0010*/ 	.short	0x0002
        /*0012*/ 	.short	0x0010
        /*0014*/ 	.byte	0x00, 0xf0, 0x11, 0x00


	//----- nvinfo : EIATTR_KPARAM_INFO
	.align		4
.L_27:
        /*0018*/ 	.byte	0x04, 0x17
        /*001a*/ 	.short	(.L_29 - .L_28)
.L_28:
        /*001c*/ 	.word	0x00000000
        /*0020*/ 	.short	0x0001
        /*0022*/ 	.short	0x0008
        /*0024*/ 	.byte	0x00, 0xf5, 0x21, 0x00


	//----- nvinfo : EIATTR_KPARAM_INFO
	.align		4
.L_29:
        /*0028*/ 	.byte	0x04, 0x17
        /*002a*/ 	.short	(.L_31 - .L_30)
.L_30:
        /*002c*/ 	.word	0x00000000
        /*0030*/ 	.short	0x0000
        /*0032*/ 	.short	0x0000
        /*0034*/ 	.byte	0x00, 0xf5, 0x21, 0x00


	//----- nvinfo : EIATTR_SPARSE_MMA_MASK
	.align		4
.L_31:
        /*0038*/ 	.byte	0x03, 0x50
        /*003a*/ 	.short	0x0000


	//----- nvinfo : EIATTR_MAXREG_COUNT
	.align		4
        /*003c*/ 	.byte	0x03, 0x1b
        /*003e*/ 	.short	0x00ff


	//----- nvinfo : EIATTR_NUM_BARRIERS
	.align		4
        /*0040*/ 	.byte	0x02, 0x4c
        /*0042*/ 	.byte	0x01
	.zero		1


	//----- nvinfo : EIATTR_MERCURY_ISA_VERSION
	.align		4
        /*0044*/ 	.byte	0x03, 0x5f
        /*0046*/ 	.short	0x0101


	//----- nvinfo : EIATTR_VRC_CTA_INIT_COUNT
	.align		4
        /*0048*/ 	.byte	0x02, 0x4a
	.zero		1
	.zero		1


	//----- nvinfo : EIATTR_EXIT_INSTR_OFFSETS
	.align		4
        /*004c*/ 	.byte	0x04, 0x1c
        /*004e*/ 	.short	(.L_33 - .L_32)


	//   ....[0]....
.L_32:
        /*0050*/ 	.word	0x000000f0


	//   ....[1]....
        /*0054*/ 	.word	0x000001f0


	//----- nvinfo : EIATTR_CBANK_PARAM_SIZE
	.align		4
.L_33:
        /*0058*/ 	.byte	0x03, 0x19
        /*005a*/ 	.short	0x0014


	//----- nvinfo : EIATTR_PARAM_CBANK
	.align		4
        /*005c*/ 	.byte	0x04, 0x0a
        /*005e*/ 	.short	(.L_35 - .L_34)
	.align		4
.L_34:
        /*0060*/ 	.word	index@(.nv.constant0._Z7array_cPiS_i)
        /*0064*/ 	.short	0x0380
        /*0066*/ 	.short	0x0014


	//----- nvinfo : EIATTR_SW_WAR
	.align		4
.L_35:
        /*0068*/ 	.byte	0x04, 0x36
        /*006a*/ 	.short	(.L_37 - .L_36)
.L_36:
        /*006c*/ 	.word	0x00000008
.L_37:


//--------------------- .nv.info._Z7b_add_bPiS_i  --------------------------
	.section	.nv.info._Z7b_add_bPiS_i,"",@"SHT_CUDA_INFO"
	.sectionflags	@""
	.align	4


	//----- nvinfo : EIATTR_CUDA_API_VERSION
	.align		4
        /*0000*/ 	.byte	0x04, 0x37
        /*0002*/ 	.short	(.L_39 - .L_38)
.L_38:
        /*0004*/ 	.word	0x00000082


	//----- nvinfo : EIATTR_KPARAM_INFO
	.align		4
.L_39:
        /*0008*/ 	.byte	0x04, 0x17
        /*000a*/ 	.short	(.L_41 - .L_40)
.L_40:
        /*000c*/ 	.word	0x00000000
        /*0010*/ 	.short	0x0002
        /*0012*/ 	.short	0x0010
        /*0014*/ 	.byte	0x00, 0xf0, 0x11, 0x00


	//----- nvinfo : EIATTR_KPARAM_INFO
	.align		4
.L_41:
        /*0018*/ 	.byte	0x04, 0x17
        /*001a*/ 	.short	(.L_43 - .L_42)
.L_42:
        /*001c*/ 	.word	0x00000000
        /*0020*/ 	.short	0x0001
        /*0022*/ 	.short	0x0008
        /*0024*/ 	.byte	0x00, 0xf5, 0x21, 0x00


	//----- nvinfo : EIATTR_KPARAM_INFO
	.align		4
.L_43:
        /*0028*/ 	.byte	0x04, 0x17
        /*002a*/ 	.short	(.L_45 - .L_44)
.L_44:
        /*002c*/ 	.word	0x00000000
        /*0030*/ 	.short	0x0000
        /*0032*/ 	.short	0x0000
        /*0034*/ 	.byte	0x00, 0xf5, 0x21, 0x00


	//----- nvinfo : EIATTR_SPARSE_MMA_MASK
	.align		4
.L_45:
        /*0038*/ 	.byte	0x03, 0x50
        /*003a*/ 	.short	0x0000


	//----- nvinfo : EIATTR_MAXREG_COUNT
	.align		4
        /*003c*/ 	.byte	0x03, 0x1b
        /*003e*/ 	.short	0x00ff


	//----- nvinfo : EIATTR_NUM_BARRIERS
	.align		4
        /*0040*/ 	.byte	0x02, 0x4c
        /*0042*/ 	.byte	0x01
	.zero		1


	//----- nvinfo : EIATTR_MERCURY_ISA_VERSION
	.align		4
        /*0044*/ 	.byte	0x03, 0x5f
        /*0046*/ 	.short	0x0101


	//----- nvinfo : EIATTR_VRC_CTA_INIT_COUNT
	.align		4
        /*0048*/ 	.byte	0x02, 0x4a
	.zero		1
	.zero		1


	//----- nvinfo : EIATTR_EXIT_INSTR_OFFSETS
	.align		4
        /*004c*/ 	.byte	0x04, 0x1c
        /*004e*/ 	.short	(.L_47 - .L_46)


	//   ....[0]....
.L_46:
        /*0050*/ 	.word	0x000009d0


	//----- nvinfo : EIATTR_CBANK_PARAM_SIZE
	.align		4
.L_47:
        /*0054*/ 	.byte	0x03, 0x19
        /*0056*/ 	.short	0x0014


	//----- nvinfo : EIATTR_PARAM_CBANK
	.align		4
        /*0058*/ 	.byte	0x04, 0x0a
        /*005a*/ 	.short	(.L_49 - .L_48)
	.align		4
.L_48:
        /*005c*/ 	.word	index@(.nv.constant0._Z7b_add_bPiS_i)
        /*0060*/ 	.short	0x0380
        /*0062*/ 	.short	0x0014


	//----- nvinfo : EIATTR_SW_WAR
	.align		4
.L_49:
        /*0064*/ 	.byte	0x04, 0x36
        /*0066*/ 	.short	(.L_51 - .L_50)
.L_50:
        /*0068*/ 	.word	0x00000008
.L_51:


//--------------------- .nv.info._Z9b_array_bPiS_i --------------------------
	.section	.nv.info._Z9b_array_bPiS_i,"",@"SHT_CUDA_INFO"
	.sectionflags	@""
	.align	4


	//----- nvinfo : EIATTR_CUDA_API_VERSION
	.align		4
        /*0000*/ 	.byte	0x04, 0x37
        /*0002*/ 	.short	(.L_53 - .L_52)
.L_52:
        /*0004*/ 	.word	0x00000082


	//----- nvinfo : EIATTR_KPARAM_INFO
	.align		4
.L_53:
        /*0008*/ 	.byte	0x04, 0x17
        /*000a*/ 	.short	(.L_55 - .L_54)
.L_54:
        /*000c*/ 	.word	0x00000000
        /*0010*/ 	.short	0x0002
        /*0012*/ 	.short	0x0010
        /*0014*/ 	.byte	0x00, 0xf0, 0x11, 0x00


	//----- nvinfo : EIATTR_KPARAM_INFO
	.align		4
.L_55:
        /*0018*/ 	.byte	0x04, 0x17
        /*001a*/ 	.short	(.L_57 - .L_56)
.L_56:
        /*001c*/ 	.word	0x00000000
        /*0020*/ 	.short	0x0001
        /*0022*/ 	.short	0x0008
        /*0024*/ 	.byte	0x00, 0xf5, 0x21, 0x00


	//----- nvinfo : EIATTR_KPARAM_INFO
	.align		4
.L_57:
        /*0028*/ 	.byte	0x04, 0x17
        /*002a*/ 	.short	(.L_59 - .L_58)
.L_58:
        /*002c*/ 	.word	0x00000000
        /*0030*/ 	.short	0x0000
        /*0032*/ 	.short	0x0000
        /*0034*/ 	.byte	0x00, 0xf5, 0x21, 0x00


	//----- nvinfo : EIATTR_SPARSE_MMA_MASK
	.align		4
.L_59:
        /*0038*/ 	.byte	0x03, 0x50
        /*003a*/ 	.short	0x0000


	//----- nvinfo : EIATTR_MAXREG_COUNT
	.align		4
        /*003c*/ 	.byte	0x03, 0x1b
        /*003e*/ 	.short	0x00ff


	//----- nvinfo : EIATTR_NUM_BARRIERS
	.align		4
        /*0040*/ 	.byte	0x02, 0x4c
        /*0042*/ 	.byte	0x01
	.zero		1


	//----- nvinfo : EIATTR_MERCURY_ISA_VERSION
	.align		4
        /*0044*/ 	.byte	0x03, 0x5f
        /*0046*/ 	.short	0x0101


	//----- nvinfo : EIATTR_VRC_CTA_INIT_COUNT
	.align		4
        /*0048*/ 	.byte	0x02, 0x4a
	.zero		1
	.zero		1


	//----- nvinfo : EIATTR_EXIT_INSTR_OFFSETS
	.align		4
        /*004c*/ 	.byte	0x04, 0x1c
        /*004e*/ 	.short	(.L_61 - .L_60)


	//   ....[0]....
.L_60:
        /*0050*/ 	.word	0x000002a0


	//----- nvinfo : EIATTR_CRS_STACK_SIZE
	.align		4
.L_61:
        /*0054*/ 	.byte	0x04, 0x1e
        /*0056*/ 	.short	(.L_63 - .L_62)
.L_62:
        /*0058*/ 	.word	0x00000000


	//----- nvinfo : EIATTR_CBANK_PARAM_SIZE
	.align		4
.L_63:
        /*005c*/ 	.byte	0x03, 0x19
        /*005e*/ 	.short	0x0014


	//----- nvinfo : EIATTR_PARAM_CBANK
	.align		4
        /*0060*/ 	.byte	0x04, 0x0a
        /*0062*/ 	.short	(.L_65 - .L_64)
	.align		4
.L_64:
        /*0064*/ 	.word	index@(.nv.constant0._Z9b_array_bPiS_i)
        /*0068*/ 	.short	0x0380
        /*006a*/ 	.short	0x0014


	//----- nvinfo : EIATTR_SW_WAR
	.align		4
.L_65:
        /*006c*/ 	.byte	0x04, 0x36
        /*006e*/ 	.short	(.L_67 - .L_66)
.L_66:
        /*0070*/ 	.word	0x00000008
.L_67:


//--------------------- .nv.info._Z9a_array_bPiS_i --------------------------
	.section	.nv.info._Z9a_array_bPiS_i,"",@"SHT_CUDA_INFO"
	.sectionflags	@""
	.align	4


	//----- nvinfo : EIATTR_CUDA_API_VERSION
	.align		4
        /*0000*/ 	.byte	0x04, 0x37
        /*0002*/ 	.short	(.L_69 - .L_68)
.L_68:
        /*0004*/ 	.word	0x00000082


	//----- nvinfo : EIATTR_KPARAM_INFO
	.align		4
.L_69:
        /*0008*/ 	.byte	0x04, 0x17
        /*000a*/ 	.short	(.L_71 - .L_70)
.L_70:
        /*000c*/ 	.word	0x00000000
        /*0010*/ 	.short	0x0002
        /*0012*/ 	.short	0x0010
        /*0014*/ 	.byte	0x00, 0xf0, 0x11, 0x00


	//----- nvinfo : EIATTR_KPARAM_INFO
	.align		4
.L_71:
        /*0018*/ 	.byte	0x04, 0x17
        /*001a*/ 	.short	(.L_73 - .L_72)
.L_72:
        /*001c*/ 	.word	0x00000000
        /*0020*/ 	.short	0x0001
        /*0022*/ 	.short	0x0008
        /*0024*/ 	.byte	0x00, 0xf5, 0x21, 0x00


	//----- nvinfo : EIATTR_KPARAM_INFO
	.align		4
.L_73:
        /*0028*/ 	.byte	0x04, 0x17
        /*002a*/ 	.short	(.L_75 - .L_74)
.L_74:
        /*002c*/ 	.word	0x00000000
        /*0030*/ 	.short	0x0000
        /*0032*/ 	.short	0x0000
        /*0034*/ 	.byte	0x00, 0xf5, 0x21, 0x00


	//----- nvinfo : EIATTR_SPARSE_MMA_MASK
	.align		4
.L_75:
        /*0038*/ 	.byte	0x03, 0x50
        /*003a*/ 	.short	0x0000


	//----- nvinfo : EIATTR_MAXREG_COUNT
	.align		4
        /*003c*/ 	.byte	0x03, 0x1b
        /*003e*/ 	.short	0x00ff


	//----- nvinfo : EIATTR_NUM_BARRIERS
	.align		4
        /*0040*/ 	.byte	0x02, 0x4c
        /*0042*/ 	.byte	0x01
	.zero		1


	//----- nvinfo : EIATTR_MERCURY_ISA_VERSION
	.align		4
        /*0044*/ 	.byte	0x03, 0x5f
        /*0046*/ 	.short	0x0101


	//----- nvinfo : EIATTR_VRC_CTA_INIT_COUNT
	.align		4
        /*0048*/ 	.byte	0x02, 0x4a
	.zero		1
	.zero		1


	//----- nvinfo : EIATTR_EXIT_INSTR_OFFSETS
	.align		4
        /*004c*/ 	.byte	0x04, 0x1c
        /*004e*/ 	.short	(.L_77 - .L_76)


	//   ....[0]....
.L_76:
        /*0050*/ 	.word	0x00000160


	//----- nvinfo : EIATTR_CRS_STACK_SIZE
	.align		4
.L_77:
        /*0054*/ 	.byte	0x04, 0x1e
        /*0056*/ 	.short	(.L_79 - .L_78)
.L_78:
        /*0058*/ 	.word	0x00000000


	//----- nvinfo : EIATTR_CBANK_PARAM_SIZE
	.align		4
.L_79:
        /*005c*/ 	.byte	0x03, 0x19
        /*005e*/ 	.short	0x0014


	//----- nvinfo : EIATTR_PARAM_CBANK
	.align		4
        /*0060*/ 	.byte	0x04, 0x0a
        /*0062*/ 	.short	(.L_81 - .L_80)
	.align		4
.L_80:
        /*0064*/ 	.word	index@(.nv.constant0._Z9a_array_bPiS_i)
        /*0068*/ 	.short	0x0380
        /*006a*/ 	.short	0x0014


	//----- nvinfo : EIATTR_SW_WAR
	.align		4
.L_81:
        /*006c*/ 	.byte	0x04, 0x36
        /*006e*/ 	.short	(.L_83 - .L_82)
.L_82:
        /*0070*/ 	.word	0x00000008
.L_83:


//--------------------- .nv.callgraph             --------------------------
	.section	.nv.callgraph,"",@"SHT_CUDA_CALLGRAPH"
	.align	4
	.sectionentsize	8
	.align		4
        /*0000*/ 	.word	0x00000000
	.align		4
        /*0004*/ 	.word	0xffffffff
	.align		4
        /*0008*/ 	.word	0x00000000
	.align		4
        /*000c*/ 	.word	0xfffffffe
	.align		4
        /*0010*/ 	.word	0x00000000
	.align		4
        /*0014*/ 	.word	0xfffffffd
	.align		4
        /*0018*/ 	.word	0x00000000
	.align		4
        /*001c*/ 	.word	0xfffffffc


//--------------------- .text._Z7array_cPiS_i     --------------------------
	.section	.text._Z7array_cPiS_i,"ax",@progbits
	.align	128
        .global         _Z7array_cPiS_i
        .type           _Z7array_cPiS_i,@function
        .size           _Z7array_cPiS_i,(.L_x_15 - _Z7array_cPiS_i)
        .other          _Z7array_cPiS_i,@"STO_CUDA_ENTRY STV_DEFAULT"
_Z7array_cPiS_i:
.text._Z7array_cPiS_i:
[----:B------:R-:W-:Y:S01]  /*0000*/  LDC R1, c[0x0][0x37c] ;  /* 0x0000df00ff017b82 */ /* 0x000fe20000000800 */
[----:B------:R-:W0:Y:S07]  /*0010*/  S2R R7, SR_TID.X ;  /* 0x0000000000077919 */ /* 0x000e2e0000002100 */
[----:B------:R-:W1:Y:S01]  /*0020*/  LDC.64 R2, c[0x0][0x388] ;  /* 0x0000e200ff027b82 */ /* 0x000e620000000a00 */
[----:B------:R-:W0:Y:S01]  /*0030*/  LDCU UR4, c[0x0][0x360] ;  /* 0x00006c00ff0477ac */ /* 0x000e220008000800 */
[----:B------:R-:W0:Y:S01]  /*0040*/  S2R R0, SR_CTAID.X ;  /* 0x0000000000007919 */ /* 0x000e220000002500 */
[----:B------:R-:W2:Y:S05]  /*0050*/  LDCU.64 UR6, c[0x0][0x358] ;  /* 0x00006b00ff0677ac */ /* 0x000eaa0008000a00 */
[----:B------:R-:W3:Y:S01]  /*0060*/  LDC.64 R4, c[0x0][0x380] ;  /* 0x0000e000ff047b82 */ /* 0x000ee20000000a00 */
[----:B0-----:R-:W-:-:S07]  /*0070*/  IMAD R7, R0, UR4, R7 ;  /* 0x0000000400077c24 */ /* 0x001fce000f8e0207 */
[----:B------:R-:W0:Y:S01]  /*0080*/  LDC R0, c[0x0][0x390] ;  /* 0x0000e400ff007b82 */ /* 0x000e220000000800 */
[----:B-1----:R-:W-:-:S06]  /*0090*/  IMAD.WIDE R2, R7, 0x4, R2 ;  /* 0x0000000407027825 */ /* 0x002fcc00078e0202 */
[----:B--2---:R-:W2:Y:S01]  /*00a0*/  LDG.E R3, desc[UR6][R2.64] ;  /* 0x0000000602037981 */ /* 0x004ea2000c1e1900 */
[----:B---3--:R-:W-:Y:S01]  /*00b0*/  IMAD.WIDE R4, R7, 0x4, R4 ;  /* 0x0000000407047825 */ /* 0x008fe200078e0204 */
[----:B0-----:R-:W-:-:S04]  /*00c0*/  ISETP.GE.AND P0, PT, R0, 0x2, PT ;  /* 0x000000020000780c */ /* 0x001fc80003f06270 */
[----:B--2---:R0:W-:Y:S01]  /*00d0*/  STG.E desc[UR6][R4.64], R3 ;  /* 0x0000000304007986 */ /* 0x0041e2000c101906 */
[----:B------:R-:W-:Y:S08]  /*00e0*/  BAR.SYNC.DEFER_BLOCKING 0x0 ;  /* 0x0000000000007b1d */ /* 0x000ff00000010000 */
[----:B------:R-:W-:Y:S05]  /*00f0*/  @!P0 EXIT ;  /* 0x000000000000894d */ /* 0x000fea0003800000 */
[----:B------:R-:W1:Y:S01]  /*0100*/  LDCU UR5, c[0x0][0x390] ;  /* 0x00007200ff0577ac */ /* 0x000e620008000800 */
[----:B------:R-:W-:-:S05]  /*0110*/  UMOV UR4, 0x1 ;  /* 0x0000000100047882 */ /* 0x000fca0000000000 */
.L_x_0:
[----:B------:R-:W-:-:S13]  /*0120*/  ISETP.GE.AND P0, PT, R7, UR4, PT ;  /* 0x0000000407007c0c */ /* 0x000fda000bf06270 */
[----:B0-----:R-:W0:Y:S01]  /*0130*/  @P0 LDC.64 R2, c[0x0][0x380] ;  /* 0x0000e000ff020b82 */ /* 0x001e220000000a00 */
[----:B--2---:R-:W-:-:S05]  /*0140*/  @P0 IADD3 R9, PT, PT, R7, -UR4, RZ ;  /* 0x8000000407090c10 */ /* 0x004fca000fffe0ff */
[----:B0-----:R-:W-:-:S05]  /*0150*/  @P0 IMAD.WIDE R2, R9, 0x4, R2 ;  /* 0x0000000409020825 */ /* 0x001fca00078e0202 */
[----:B------:R-:W2:Y:S01]  /*0160*/  @P0 LDG.E R0, desc[UR6][R2.64] ;  /* 0x0000000602000981 */ /* 0x000ea2000c1e1900 */
[----:B------:R-:W-:Y:S06]  /*0170*/  BAR.SYNC.DEFER_BLOCKING 0x0 ;  /* 0x0000000000007b1d */ /* 0x000fec0000010000 */
[----:B------:R-:W2:Y:S01]  /*0180*/  @P0 LDG.E R9, desc[UR6][R4.64] ;  /* 0x0000000604090981 */ /* 0x000ea2000c1e1900 */
[----:B------:R-:W-:-:S04]  /*0190*/  USHF.L.U32 UR4, UR4, 0x1, URZ ;  /* 0x0000000104047899 */ /* 0x000fc800080006ff */
[----:B-1----:R-:W-:Y:S01]  /*01a0*/  UISETP.GE.AND UP0, UPT, UR4, UR5, UPT ;  /* 0x000000050400728c */ /* 0x002fe2000bf06270 */
[----:B--2---:R-:W-:-:S05]  /*01b0*/  @P0 IADD3 R9, PT, PT, R0, R9, RZ ;  /* 0x0000000900090210 */ /* 0x004fca0007ffe0ff */
[----:B------:R2:W-:Y:S01]  /*01c0*/  @P0 STG.E desc[UR6][R4.64], R9 ;  /* 0x0000000904000986 */ /* 0x0005e2000c101906 */
[----:B------:R-:W-:Y:S06]  /*01d0*/  BAR.SYNC.DEFER_BLOCKING 0x0 ;  /* 0x0000000000007b1d */ /* 0x000fec0000010000 */
[----:B------:R-:W-:Y:S05]  /*01e0*/  BRA.U !UP0, `(.L_x_0) ;  /* 0xfffffffd08cc7547 */ /* 0x000fea000b83ffff */
[----:B------:R-:W-:Y:S05]  /*01f0*/  EXIT ;  /* 0x000000000000794d */ /* 0x000fea0003800000 */
.L_x_1:
[----:B------:R-:W-:-:S00]  /*0200*/  BRA `(.L_x_1) ;  /* 0xfffffffc00fc7947 */ /* 0x000fc0000383ffff */
[----:B------:R-:W-:-:S00]  /*0210*/  NOP ;  /* 0x0000000000007918 */ /* 0x000fc00000000000 */
        /* <DEDUP_REMOVED lines=14> */
.L_x_15:


//--------------------- .text._Z7b_add_bPiS_i     --------------------------
	.section	.text._Z7b_add_bPiS_i,"ax",@progbits
	.align	128
        .global         _Z7b_add_bPiS_i
        .type           _Z7b_add_bPiS_i,@function
        .size           _Z7b_add_bPiS_i,(.L_x_16 - _Z7b_add_bPiS_i)
        .other          _Z7b_add_bPiS_i,@"STO_CUDA_ENTRY STV_DEFAULT"
_Z7b_add_bPiS_i:
.text._Z7b_add_bPiS_i:
[----:B------:R-:W-:Y:S01]  /*0000*/  LDC R1, c[0x0][0x37c] ;  /* 0x0000df00ff017b82 */ /* 0x000fe20000000800 */
[----:B------:R-:W0:Y:S02]  /*0010*/  LDCU UR4, c[0x0][0x390] ;  /* 0x00007200ff0477ac */ /* 0x000e240008000800 */
[----:B0-----:R-:W-:-:S09]  /*0020*/  UISETP.GE.AND UP0, UPT, UR4, 0x1, UPT ;  /* 0x000000010400788c */ /* 0x001fd2000bf06270 */
[----:B------:R-:W-:Y:S05]  /*0030*/  BRA.U !UP0, `(.L_x_2) ;  /* 0x0000000908607547 */ /* 0x000fea000b800000 */
[----:B------:R-:W0:Y:S01]  /*0040*/  S2R R0, SR_TID.X ;  /* 0x0000000000007919 */ /* 0x000e220000002100 */
[----:B------:R-:W0:Y:S01]  /*0050*/  LDC.64 R2, c[0x0][0x380] ;  /* 0x0000e000ff027b82 */ /* 0x000e220000000a00 */
[----:B------:R-:W1:Y:S01]  /*0060*/  LDCU.64 UR8, c[0x0][0x358] ;  /* 0x00006b00ff0877ac */ /* 0x000e620008000a00 */
[----:B0-----:R-:W-:-:S05]  /*0070*/  IMAD.WIDE.U32 R2, R0, 0x4, R2 ;  /* 0x0000000400027825 */ /* 0x001fca00078e0002 */
[----:B-1----:R0:W5:Y:S01]  /*0080*/  LDG.E R9, desc[UR8][R2.64] ;  /* 0x0000000802097981 */ /* 0x002162000c1e1900 */
[----:B------:R-:W-:Y:S01]  /*0090*/  UISETP.GE.U32.AND UP1, UPT, UR4, 0x10, UPT ;  /* 0x000000100400788c */ /* 0x000fe2000bf26070 */
[----:B------:R-:W-:Y:S01]  /*00a0*/  IMAD.MOV.U32 R5, RZ, RZ, RZ ;  /* 0x000000ffff057224 */ /* 0x000fe200078e00ff */
[----:B------:R-:W-:-:S04]  /*00b0*/  ULOP3.LUT UR5, UR4, 0xf, URZ, 0xc0, !UPT ;  /* 0x0000000f04057892 */ /* 0x000fc8000f8ec0ff */
[----:B------:R-:W-:-:S03]  /*00c0*/  UISETP.NE.AND UP0, UPT, UR5, URZ, UPT ;  /* 0x000000ff0500728c */ /* 0x000fc6000bf05270 */
[----:B0-----:R-:W-:Y:S08]  /*00d0*/  BRA.U !UP1, `(.L_x_3) ;  /* 0x0000000109fc7547 */ /* 0x001ff0000b800000 */
[----:B------:R-:W0:Y:S01]  /*00e0*/  LDCU.64 UR10, c[0x0][0x388] ;  /* 0x00007100ff0a77ac */ /* 0x000e220008000a00 */
[----:B------:R-:W-:-:S04]  /*00f0*/  ULOP3.LUT UR6, UR4, 0x7ffffff0, URZ, 0xc0, !UPT ;  /* 0x7ffffff004067892 */ /* 0x000fc8000f8ec0ff */
[----:B------:R-:W-:Y:S02]  /*0100*/  UIADD3 UR7, UPT, UPT, -UR6, URZ, URZ ;  /* 0x000000ff06077290 */ /* 0x000fe4000fffe1ff */
[----:B------:R-:W-:Y:S01]  /*0110*/  IMAD.U32 R5, RZ, RZ, UR6 ;  /* 0x00000006ff057e24 */ /* 0x000fe2000f8e00ff */
[----:B0-----:R-:W-:-:S04]  /*0120*/  LEA R4, P0, R0, UR10, 0x2 ;  /* 0x0000000a00047c11 */ /* 0x001fc8000f8010ff */
[----:B------:R-:W-:Y:S02]  /*0130*/  IADD3 R4, P1, PT, R4, 0x140, RZ ;  /* 0x0000014004047810 */ /* 0x000fe40007f3e0ff */
[----:B------:R-:W-:-:S04]  /*0140*/  LEA.HI.X R15, R0, UR11, RZ, 0x2, P0 ;  /* 0x0000000b000f7c11 */ /* 0x000fc800080f14ff */
[----:B------:R-:W-:-:S07]  /*0150*/  IADD3.X R15, PT, PT, RZ, R15, RZ, P1, !PT ;  /* 0x0000000fff0f7210 */ /* 0x000fce0000ffe4ff */
.L_x_4:
[----:B------:R-:W-:Y:S02]  /*0160*/  IMAD.MOV.U32 R6, RZ, RZ, R4 ;  /* 0x000000ffff067224 */ /* 0x000fe400078e0004 */
[----:B------:R-:W-:-:S05]  /*0170*/  IMAD.MOV.U32 R7, RZ, RZ, R15 ;  /* 0x000000ffff077224 */ /* 0x000fca00078e000f */
[----:B------:R-:W2:Y:S02]  /*0180*/  LDG.E R4, desc[UR8][R6.64+-0x140] ;  /* 0xfffec00806047981 */ /* 0x000ea4000c1e1900 */
[----:B--23-5:R-:W-:-:S05]  /*0190*/  IADD3 R9, PT, PT, R4, R9, RZ ;  /* 0x0000000904097210 */ /* 0x02cfca0007ffe0ff */
[----:B------:R0:W-:Y:S04]  /*01a0*/  STG.E desc[UR8][R2.64], R9 ;  /* 0x0000000902007986 */ /* 0x0001e8000c101908 */
[----:B------:R-:W2:Y:S02]  /*01b0*/  LDG.E R4, desc[UR8][R6.64+-0x118] ;  /* 0xfffee80806047981 */ /* 0x000ea4000c1e1900 */
[----:B--2---:R-:W-:-:S05]  /*01c0*/  IMAD.IADD R11, R9, 0x1, R4 ;  /* 0x00000001090b7824 */ /* 0x004fca00078e0204 */
[----:B------:R1:W-:Y:S04]  /*01d0*/  STG.E desc[UR8][R2.64], R11 ;  /* 0x0000000b02007986 */ /* 0x0003e8000c101908 */
[----:B------:R-:W2:Y:S02]  /*01e0*/  LDG.E R4, desc[UR8][R6.64+-0xf0] ;  /* 0xffff100806047981 */ /* 0x000ea4000c1e1900 */
[----:B--2---:R-:W-:-:S05]  /*01f0*/  IADD3 R13, PT, PT, R11, R4, RZ ;  /* 0x000000040b0d7210 */ /* 0x004fca0007ffe0ff */
[----:B------:R2:W-:Y:S04]  /*0200*/  STG.E desc[UR8][R2.64], R13 ;  /* 0x0000000d02007986 */ /* 0x0005e8000c101908 */
[----:B------:R-:W3:Y:S02]  /*0210*/  LDG.E R4, desc[UR8][R6.64+-0xc8] ;  /* 0xffff380806047981 */ /* 0x000ee4000c1e1900 */
[----:B---3--:R-:W-:-:S05]  /*0220*/  IMAD.IADD R15, R13, 0x1, R4 ;  /* 0x000000010d0f7824 */ /* 0x008fca00078e0204 */
[----:B------:R3:W-:Y:S04]  /*0230*/  STG.E desc[UR8][R2.64], R15 ;  /* 0x0000000f02007986 */ /* 0x0007e8000c101908 */
[----:B------:R-:W0:Y:S02]  /*0240*/  LDG.E R4, desc[UR8][R6.64+-0xa0] ;  /* 0xffff600806047981 */ /* 0x000e24000c1e1900 */
[----:B0-----:R-:W-:-:S05]  /*0250*/  IADD3 R9, PT, PT, R15, R4, RZ ;  /* 0x000000040f097210 */ /* 0x001fca0007ffe0ff */
[----:B------:R0:W-:Y:S04]  /*0260*/  STG.E desc[UR8][R2.64], R9 ;  /* 0x0000000902007986 */ /* 0x0001e8000c101908 */
[----:B------:R-:W1:Y:S02]  /*0270*/  LDG.E R4, desc[UR8][R6.64+-0x78] ;  /* 0xffff880806047981 */ /* 0x000e64000c1e1900 */
[----:B-1----:R-:W-:-:S05]  /*0280*/  IMAD.IADD R11, R9, 0x1, R4 ;  /* 0x00000001090b7824 */ /* 0x002fca00078e0204 */
        /* <DEDUP_REMOVED lines=9> */
[----:B------:R-:W-:Y:S04]  /*0320*/  STG.E desc[UR8][R2.64], R9 ;  /* 0x0000000902007986 */ /* 0x000fe8000c101908 */
        /* <DEDUP_REMOVED lines=9> */
[----:B------:R-:W3:Y:S02]  /*03c0*/  LDG.E R4, desc[UR8][R6.64+0xa0] ;  /* 0x0000a00806047981 */ /* 0x000ee4000c1e1900 */
[----:B---3--:R-:W-:-:S05]  /*03d0*/  IADD3 R17, PT, PT, R15, R4, RZ ;  /* 0x000000040f117210 */ /* 0x008fca0007ffe0ff */
[----:B------:R3:W-:Y:S04]  /*03e0*/  STG.E desc[UR8][R2.64], R17 ;  /* 0x0000001102007986 */ /* 0x0007e8000c101908 */
[----:B------:R-:W0:Y:S02]  /*03f0*/  LDG.E R4, desc[UR8][R6.64+0xc8] ;  /* 0x0000c80806047981 */ /* 0x000e24000c1e1900 */
[----:B0-----:R-:W-:-:S05]  /*0400*/  IMAD.IADD R11, R17, 0x1, R4 ;  /* 0x00000001110b7824 */ /* 0x001fca00078e0204 */
[----:B------:R3:W-:Y:S04]  /*0410*/  STG.E desc[UR8][R2.64], R11 ;  /* 0x0000000b02007986 */ /* 0x0007e8000c101908 */
[----:B------:R-:W1:Y:S02]  /*0420*/  LDG.E R4, desc[UR8][R6.64+0xf0] ;  /* 0x0000f00806047981 */ /* 0x000e64000c1e1900 */
[----:B-1----:R-:W-:-:S05]  /*0430*/  IADD3 R13, PT, PT, R11, R4, RZ ;  /* 0x000000040b0d7210 */ /* 0x002fca0007ffe0ff */
[----:B------:R3:W-:Y:S04]  /*0440*/  STG.E desc[UR8][R2.64], R13 ;  /* 0x0000000d02007986 */ /* 0x0007e8000c101908 */
[----:B------:R-:W4:Y:S01]  /*0450*/  LDG.E R4, desc[UR8][R6.64+0x118] ;  /* 0x0001180806047981 */ /* 0x000f22000c1e1900 */
[----:B------:R-:W-:-:S04]  /*0460*/  UIADD3 UR7, UPT, UPT, UR7, 0x10, URZ ;  /* 0x0000001007077890 */ /* 0x000fc8000fffe0ff */
[----:B------:R-:W-:Y:S01]  /*0470*/  UISETP.NE.AND UP1, UPT, UR7, URZ, UPT ;  /* 0x000000ff0700728c */ /* 0x000fe2000bf25270 */
[----:B----4-:R-:W-:Y:S01]  /*0480*/  IMAD.IADD R9, R13, 0x1, R4 ;  /* 0x000000010d097824 */ /* 0x010fe200078e0204 */
[----:B------:R-:W-:-:S04]  /*0490*/  IADD3 R4, P0, PT, R6, 0x280, RZ ;  /* 0x0000028006047810 */ /* 0x000fc80007f1e0ff */
[----:B------:R3:W-:Y:S01]  /*04a0*/  STG.E desc[UR8][R2.64], R9 ;  /* 0x0000000902007986 */ /* 0x0007e2000c101908 */
[----:B--2---:R-:W-:Y:S02]  /*04b0*/  IADD3.X R15, PT, PT, RZ, R7, RZ, P0, !PT ;  /* 0x00000007ff0f7210 */ /* 0x004fe400007fe4ff */
[----:B------:R-:W-:Y:S06]  /*04c0*/  BRA.U UP1, `(.L_x_4) ;  /* 0xfffffffd01247547 */ /* 0x000fec000b83ffff */
.L_x_3:
[----:B------:R-:W-:Y:S05]  /*04d0*/  BRA.U !UP0, `(.L_x_2) ;  /* 0x0000000508387547 */ /* 0x000fea000b800000 */
[----:B------:R-:W-:Y:S02]  /*04e0*/  UISETP.GE.U32.AND UP0, UPT, UR5, 0x8, UPT ;  /* 0x000000080500788c */ /* 0x000fe4000bf06070 */
[----:B------:R-:W-:-:S04]  /*04f0*/  ULOP3.LUT UR6, UR4, 0x7, URZ, 0xc0, !UPT ;  /* 0x0000000704067892 */ /* 0x000fc8000f8ec0ff */
[----:B------:R-:W-:-:S03]  /*0500*/  UISETP.NE.AND UP1, UPT, UR6, URZ, UPT ;  /* 0x000000ff0600728c */ /* 0x000fc6000bf25270 */
[----:B------:R-:W-:Y:S08]  /*0510*/  BRA.U !UP0, `(.L_x_5) ;  /* 0x0000000108887547 */ /* 0x000ff0000b800000 */
[----:B---3--:R-:W0:Y:S01]  /*0520*/  LDC.64 R10, c[0x0][0x388] ;  /* 0x0000e200ff0a7b82 */ /* 0x008e220000000a00 */
[----:B------:R-:W-:Y:S01]  /*0530*/  IMAD R7, R5, 0xa, RZ ;  /* 0x0000000a05077824 */ /* 0x000fe200078e02ff */
[----:B------:R-:W1:Y:S03]  /*0540*/  LDCU.64 UR10, c[0x0][0x388] ;  /* 0x00007100ff0a77ac */ /* 0x000e660008000a00 */
[----:B------:R-:W-:-:S04]  /*0550*/  IMAD.IADD R13, R7, 0x1, R0 ;  /* 0x00000001070d7824 */ /* 0x000fc800078e0200 */
[----:B0-----:R-:W-:-:S06]  /*0560*/  IMAD.WIDE.U32 R10, R13, 0x4, R10 ;  /* 0x000000040d0a7825 */ /* 0x001fcc00078e000a */
[----:B------:R-:W2:Y:S01]  /*0570*/  LDG.E R10, desc[UR8][R10.64] ;  /* 0x000000080a0a7981 */ /* 0x000ea2000c1e1900 */
[----:B------:R-:W-:-:S04]  /*0580*/  IADD3 R7, P0, PT, R7, R0, RZ ;  /* 0x0000000007077210 */ /* 0x000fc80007f1e0ff */
[----:B------:R-:W-:Y:S02]  /*0590*/  IADD3.X R4, PT, PT, RZ, RZ, RZ, P0, !PT ;  /* 0x000000ffff047210 */ /* 0x000fe400007fe4ff */
[----:B-1----:R-:W-:-:S04]  /*05a0*/  LEA R6, P0, R7, UR10, 0x2 ;  /* 0x0000000a07067c11 */ /* 0x002fc8000f8010ff */
[----:B------:R-:W-:Y:S01]  /*05b0*/  LEA.HI.X R7, R7, UR11, R4, 0x2, P0 ;  /* 0x0000000b07077c11 */ /* 0x000fe200080f1404 */
[----:B--2--5:R-:W-:-:S05]  /*05c0*/  IMAD.IADD R9, R9, 0x1, R10 ;  /* 0x0000000109097824 */ /* 0x024fca00078e020a */
[----:B------:R-:W-:Y:S04]  /*05d0*/  STG.E desc[UR8][R2.64], R9 ;  /* 0x0000000902007986 */ /* 0x000fe8000c101908 */
[----:B------:R-:W2:Y:S02]  /*05e0*/  LDG.E R4, desc[UR8][R6.64+0x28] ;  /* 0x0000280806047981 */ /* 0x000ea4000c1e1900 */
[----:B--2---:R-:W-:-:S05]  /*05f0*/  IADD3 R13, PT, PT, R9, R4, RZ ;  /* 0x00000004090d7210 */ /* 0x004fca0007ffe0ff */
        /* <DEDUP_REMOVED lines=16> */
[----:B------:R-:W3:Y:S01]  /*0700*/  LDG.E R4, desc[UR8][R6.64+0x118] ;  /* 0x0001180806047981 */ /* 0x000ee2000c1e1900 */
[----:B------:R-:W-:Y:S01]  /*0710*/  VIADD R5, R5, 0x8 ;  /* 0x0000000805057836 */ /* 0x000fe20000000000 */
[----:B---3--:R-:W-:-:S05]  /*0720*/  IADD3 R9, PT, PT, R11, R4, RZ ;  /* 0x000000040b097210 */ /* 0x008fca0007ffe0ff */
[----:B------:R2:W-:Y:S02]  /*0730*/  STG.E desc[UR8][R2.64], R9 ;  /* 0x0000000902007986 */ /* 0x0005e4000c101908 */
.L_x_5:
[----:B------:R-:W-:Y:S05]  /*0740*/  BRA.U !UP1, `(.L_x_2) ;  /* 0x00000001099c7547 */ /* 0x000fea000b800000 */
[----:B------:R-:W-:Y:S02]  /*0750*/  UISETP.GE.U32.AND UP0, UPT, UR6, 0x4, UPT ;  /* 0x000000040600788c */ /* 0x000fe4000bf06070 */
[----:B------:R-:W-:-:S04]  /*0760*/  ULOP3.LUT UR4, UR4, 0x3, URZ, 0xc0, !UPT ;  /* 0x0000000304047892 */ /* 0x000fc8000f8ec0ff */
[----:B------:R-:W-:-:S03]  /*0770*/  UISETP.NE.AND UP1, UPT, UR4, URZ, UPT ;  /* 0x000000ff0400728c */ /* 0x000fc6000bf25270 */
[----:B------:R-:W-:Y:S08]  /*0780*/  BRA.U !UP0, `(.L_x_6) ;  /* 0x0000000108587547 */ /* 0x000ff0000b800000 */
[----:B------:R-:W0:Y:S01]  /*0790*/  LDC.64 R6, c[0x0][0x388] ;  /* 0x0000e200ff067b82 */ /* 0x000e220000000a00 */
[----:B--23--:R-:W-:Y:S01]  /*07a0*/  IMAD R11, R5, 0xa, RZ ;  /* 0x0000000a050b7824 */ /* 0x00cfe200078e02ff */
[----:B------:R-:W1:Y:S04]  /*07b0*/  LDCU.64 UR6, c[0x0][0x388] ;  /* 0x00007100ff0677ac */ /* 0x000e680008000a00 */
[----:B------:R-:W-:-:S05]  /*07c0*/  IADD3 R13, PT, PT, R11, R0, RZ ;  /* 0x000000000b0d7210 */ /* 0x000fca0007ffe0ff */
[----:B0-----:R-:W-:-:S06]  /*07d0*/  IMAD.WIDE.U32 R6, R13, 0x4, R6 ;  /* 0x000000040d067825 */ /* 0x001fcc00078e0006 */
[----:B------:R-:W2:Y:S01]  /*07e0*/  LDG.E R6, desc[UR8][R6.64] ;  /* 0x0000000806067981 */ /* 0x000ea2000c1e1900 */
[----:B------:R-:W-:-:S05]  /*07f0*/  IADD3 R11, P0, PT, R11, R0, RZ ;  /* 0x000000000b0b7210 */ /* 0x000fca0007f1e0ff */
[----:B------:R-:W-:Y:S01]  /*0800*/  IMAD.X R4, RZ, RZ, RZ, P0 ;  /* 0x000000ffff047224 */ /* 0x000fe200000e06ff */
[----:B-1----:R-:W-:-:S04]  /*0810*/  LEA R10, P0, R11, UR6, 0x2 ;  /* 0x000000060b0a7c11 */ /* 0x002fc8000f8010ff */
[----:B------:R-:W-:Y:S02]  /*0820*/  LEA.HI.X R11, R11, UR7, R4, 0x2, P0 ;  /* 0x000000070b0b7c11 */ /* 0x000fe400080f1404 */
[----:B--2--5:R-:W-:-:S05]  /*0830*/  IADD3 R13, PT, PT, R9, R6, RZ ;  /* 0x00000006090d7210 */ /* 0x024fca0007ffe0ff */
[----:B------:R0:W-:Y:S04]  /*0840*/  STG.E desc[UR8][R2.64], R13 ;  /* 0x0000000d02007986 */ /* 0x0001e8000c101908 */
[----:B------:R-:W2:Y:S02]  /*0850*/  LDG.E R4, desc[UR8][R10.64+0x28] ;  /* 0x000028080a047981 */ /* 0x000ea4000c1e1900 */
[----:B--2---:R-:W-:-:S05]  /*0860*/  IMAD.IADD R15, R13, 0x1, R4 ;  /* 0x000000010d0f7824 */ /* 0x004fca00078e0204 */
[----:B------:R0:W-:Y:S04]  /*0870*/  STG.E desc[UR8][R2.64], R15 ;  /* 0x0000000f02007986 */ /* 0x0001e8000c101908 */
[----:B------:R-:W2:Y:S02]  /*0880*/  LDG.E R4, desc[UR8][R10.64+0x50] ;  /* 0x000050080a047981 */ /* 0x000ea4000c1e1900 */
[----:B--2---:R-:W-:-:S05]  /*0890*/  IADD3 R7, PT, PT, R15, R4, RZ ;  /* 0x000000040f077210 */ /* 0x004fca0007ffe0ff */
[----:B------:R0:W-:Y:S04]  /*08a0*/  STG.E desc[UR8][R2.64], R7 ;  /* 0x0000000702007986 */ /* 0x0001e8000c101908 */
[----:B------:R-:W2:Y:S01]  /*08b0*/  LDG.E R4, desc[UR8][R10.64+0x78] ;  /* 0x000078080a047981 */ /* 0x000ea2000c1e1900 */
[----:B------:R-:W-:Y:S01]  /*08c0*/  IADD3 R5, PT, PT, R5, 0x4, RZ ;  /* 0x0000000405057810 */ /* 0x000fe20007ffe0ff */
[----:B--2---:R-:W-:-:S05]  /*08d0*/  IMAD.IADD R9, R7, 0x1, R4 ;  /* 0x0000000107097824 */ /* 0x004fca00078e0204 */
[----:B------:R0:W-:Y:S02]  /*08e0*/  STG.E desc[UR8][R2.64], R9 ;  /* 0x0000000902007986 */ /* 0x0001e4000c101908 */
.L_x_6:
[----:B------:R-:W-:Y:S05]  /*08f0*/  BRA.U !UP1, `(.L_x_2) ;  /* 0x0000000109307547 */ /* 0x000fea000b800000 */
[----:B0-----:R-:W0:Y:S01]  /*0900*/  LDC.64 R6, c[0x0][0x388] ;  /* 0x0000e200ff067b82 */ /* 0x001e220000000a00 */
[----:B------:R-:W-:Y:S01]  /*0910*/  IMAD R5, R5, 0xa, R0 ;  /* 0x0000000a05057824 */ /* 0x000fe200078e0200 */
[----:B------:R-:W-:-:S03]  /*0920*/  UIADD3 UR4, UPT, UPT, -UR4, URZ, URZ ;  /* 0x000000ff04047290 */ /* 0x000fc6000fffe1ff */
[----:B0-----:R-:W-:-:S09]  /*0930*/  IMAD.WIDE.U32 R4, R5, 0x4, R6 ;  /* 0x0000000405047825 */ /* 0x001fd200078e0006 */
.L_x_7:
[----:B------:R0:W2:Y:S01]  /*0940*/  LDG.E R0, desc[UR8][R4.64] ;  /* 0x0000000804007981 */ /* 0x0000a2000c1e1900 */
[----:B------:R-:W-:-:S04]  /*0950*/  UIADD3 UR4, UPT, UPT, UR4, 0x1, URZ ;  /* 0x0000000104047890 */ /* 0x000fc8000fffe0ff */
[----:B------:R-:W-:Y:S01]  /*0960*/  UISETP.NE.AND UP0, UPT, UR4, URZ, UPT ;  /* 0x000000ff0400728c */ /* 0x000fe2000bf05270 */
[----:B0-----:R-:W-:-:S04]  /*0970*/  IADD3 R4, P0, PT, R4, 0x28, RZ ;  /* 0x0000002804047810 */ /* 0x001fc80007f1e0ff */
[----:B------:R-:W-:Y:S01]  /*0980*/  IADD3.X R5, PT, PT, RZ, R5, RZ, P0, !PT ;  /* 0x00000005ff057210 */ /* 0x000fe200007fe4ff */
[----:B-123-5:R-:W-:-:S05]  /*0990*/  IMAD.IADD R9, R0, 0x1, R9 ;  /* 0x0000000100097824 */ /* 0x02efca00078e0209 */
[----:B------:R1:W-:Y:S01]  /*09a0*/  STG.E desc[UR8][R2.64], R9 ;  /* 0x0000000902007986 */ /* 0x0003e2000c101908 */
[----:B------:R-:W-:Y:S05]  /*09b0*/  BRA.U UP0, `(.L_x_7) ;  /* 0xfffffffd00e07547 */ /* 0x000fea000b83ffff */
.L_x_2:
[----:B------:R-:W-:Y:S06]  /*09c0*/  BAR.SYNC.DEFER_BLOCKING 0x0 ;  /* 0x0000000000007b1d */ /* 0x000fec0000010000 */
[----:B------:R-:W-:Y:S05]  /*09d0*/  EXIT ;  /* 0x000000000000794d */ /* 0x000fea0003800000 */
.L_x_8:
        /* <DEDUP_REMOVED lines=10> */
.L_x_16:


//--------------------- .text._Z9b_array_bPiS_i   --------------------------
	.section	.text._Z9b_array_bPiS_i,"ax",@progbits
	.align	128
        .global         _Z9b_array_bPiS_i
        .type           _Z9b_array_bPiS_i,@function
        .size           _Z9b_array_bPiS_i,(.L_x_17 - _Z9b_array_bPiS_i)
        .other          _Z9b_array_bPiS_i,@"STO_CUDA_ENTRY STV_DEFAULT"
_Z9b_array_bPiS_i:
.text._Z9b_array_bPiS_i:
[----:B------:R-:W-:Y:S01]  /*0000*/  LDC R1, c[0x0][0x37c] ;  /* 0x0000df00ff017b82 */ /* 0x000fe20000000800 */
[----:B------:R-:W0:Y:S01]  /*0010*/  S2R R5, SR_TID.X ;  /* 0x0000000000057919 */ /* 0x000e220000002100 */
[----:B------:R-:W0:Y:S01]  /*0020*/  LDCU UR4, c[0x0][0x360] ;  /* 0x00006c00ff0477ac */ /* 0x000e220008000800 */
[----:B------:R-:W-:Y:S01]  /*0030*/  BSSY.RECONVERGENT B0, `(.L_x_9) ;  /* 0x0000012000007945 */ /* 0x000fe20003800200 */
[----:B------:R-:W0:Y:S01]  /*0040*/  S2R R12, SR_CTAID.X ;  /* 0x00000000000c7919 */ /* 0x000e220000002500 */
[----:B------:R-:W1:Y:S01]  /*0050*/  LDCU UR5, c[0x0][0x390] ;  /* 0x00007200ff0577ac */ /* 0x000e620008000800 */
[----:B------:R-:W2:Y:S01]  /*0060*/  LDCU.64 UR6, c[0x0][0x358] ;  /* 0x00006b00ff0677ac */ /* 0x000ea20008000a00 */
[----:B0-----:R-:W-:-:S05]  /*0070*/  IMAD R5, R12, UR4, R5 ;  /* 0x000000040c057c24 */ /* 0x001fca000f8e0205 */
[----:B-1----:R-:W-:-:S13]  /*0080*/  ISETP.GE.AND P0, PT, R5, UR5, PT ;  /* 0x0000000505007c0c */ /* 0x002fda000bf06270 */
[----:B--2---:R-:W-:Y:S05]  /*0090*/  @P0 BRA `(.L_x_10) ;  /* 0x00000000002c0947 */ /* 0x004fea0003800000 */
[----:B------:R-:W0:Y:S02]  /*00a0*/  LDC.64 R2, c[0x0][0x388] ;  /* 0x0000e200ff027b82 */ /* 0x000e240000000a00 */
[----:B0-----:R-:W-:-:S06]  /*00b0*/  IMAD.WIDE R2, R5, 0x4, R2 ;  /* 0x0000000405027825 */ /* 0x001fcc00078e0202 */
[----:B------:R-:W2:Y:S01]  /*00c0*/  LDG.E R2, desc[UR6][R2.64] ;  /* 0x0000000602027981 */ /* 0x000ea2000c1e1900 */
[----:B------:R-:W0:Y:S01]  /*00d0*/  S2UR UR5, SR_CgaCtaId ;  /* 0x00000000000579c3 */ /* 0x000e220000008800 */
[----:B------:R-:W-:Y:S02]  /*00e0*/  UMOV UR4, 0x400 ;  /* 0x0000040000047882 */ /* 0x000fe40000000000 */
[----:B0-----:R-:W-:Y:S01]  /*00f0*/  ULEA UR4, UR5, UR4, 0x18 ;  /* 0x0000000405047291 */ /* 0x001fe2000f8ec0ff */
[----:B--2---:R-:W-:-:S05]  /*0100*/  IMAD.HI R0, R2, 0x51eb851f, RZ ;  /* 0x51eb851f02007827 */ /* 0x004fca00078e02ff */
[----:B------:R-:W-:-:S04]  /*0110*/  SHF.R.U32.HI R5, RZ, 0x1f, R0 ;  /* 0x0000001fff057819 */ /* 0x000fc80000011600 */
[----:B------:R-:W-:-:S04]  /*0120*/  LEA.HI.SX32 R5, R0, R5, 0x1b ;  /* 0x0000000500057211 */ /* 0x000fc800078fdaff */
[----:B------:R-:W-:-:S05]  /*0130*/  LEA R5, R5, UR4, 0x2 ;  /* 0x0000000405057c11 */ /* 0x000fca000f8e10ff */
[----:B------:R0:W-:Y:S02]  /*0140*/  ATOMS.POPC.INC.32 RZ, [R5+URZ] ;  /* 0x0000000005ff7f8c */ /* 0x0001e4000d8000ff */
.L_x_10:
[----:B------:R-:W-:Y:S05]  /*0150*/  BSYNC.RECONVERGENT B0 ;  /* 0x0000000000007941 */ /* 0x000fea0003800200 */
.L_x_9:
[----:B------:R-:W1:Y:S08]  /*0160*/  S2UR UR5, SR_CgaCtaId ;  /* 0x00000000000579c3 */ /* 0x000e700000008800 */
[----:B------:R-:W-:Y:S01]  /*0170*/  BAR.SYNC.DEFER_BLOCKING 0x0 ;  /* 0x0000000000007b1d */ /* 0x000fe20000010000 */
[----:B------:R-:W-:-:S05]  /*0180*/  IMAD R13, R12, 0xa, RZ ;  /* 0x0000000a0c0d7824 */ /* 0x000fca00078e02ff */
[----:B------:R-:W-:Y:S02]  /*0190*/  UMOV UR4, 0x400 ;  /* 0x0000040000047882 */ /* 0x000fe40000000000 */
[----:B------:R-:W2:Y:S01]  /*01a0*/  LDC.64 R2, c[0x0][0x380] ;  /* 0x0000e000ff027b82 */ /* 0x000ea20000000a00 */
[----:B-1----:R-:W-:Y:S01]  /*01b0*/  ULEA UR4, UR5, UR4, 0x18 ;  /* 0x0000000405047291 */ /* 0x002fe2000f8ec0ff */
[----:B--2---:R-:W-:-:S08]  /*01c0*/  IMAD.WIDE.U32 R2, R13, 0x4, R2 ;  /* 0x000000040d027825 */ /* 0x004fd000078e0002 */
[----:B0-----:R-:W0:Y:S04]  /*01d0*/  LDS.128 R4, [UR4] ;  /* 0x00000004ff047984 */ /* 0x001e280008000c00 */
[----:B------:R-:W1:Y:S04]  /*01e0*/  LDS.128 R8, [UR4+0x10] ;  /* 0x00001004ff087984 */ /* 0x000e680008000c00 */
[----:B------:R-:W2:Y:S04]  /*01f0*/  LDS.64 R14, [UR4+0x20] ;  /* 0x00002004ff0e7984 */ /* 0x000ea80008000a00 */
[----:B0-----:R-:W-:Y:S04]  /*0200*/  STG.E desc[UR6][R2.64], R4 ;  /* 0x0000000402007986 */ /* 0x001fe8000c101906 */
[----:B------:R-:W-:Y:S04]  /*0210*/  STG.E desc[UR6][R2.64+0x4], R5 ;  /* 0x0000040502007986 */ /* 0x000fe8000c101906 */
[----:B------:R-:W-:Y:S04]  /*0220*/  STG.E desc[UR6][R2.64+0x8], R6 ;  /* 0x0000080602007986 */ /* 0x000fe8000c101906 */
[----:B------:R-:W-:Y:S04]  /*0230*/  STG.E desc[UR6][R2.64+0xc], R7 ;  /* 0x00000c0702007986 */ /* 0x000fe8000c101906 */
[----:B-1----:R-:W-:Y:S04]  /*0240*/  STG.E desc[UR6][R2.64+0x10], R8 ;  /* 0x0000100802007986 */ /* 0x002fe8000c101906 */
[----:B------:R-:W-:Y:S04]  /*0250*/  STG.E desc[UR6][R2.64+0x14], R9 ;  /* 0x0000140902007986 */ /* 0x000fe8000c101906 */
[----:B------:R-:W-:Y:S04]  /*0260*/  STG.E desc[UR6][R2.64+0x18], R10 ;  /* 0x0000180a02007986 */ /* 0x000fe8000c101906 */
[----:B------:R-:W-:Y:S04]  /*0270*/  STG.E desc[UR6][R2.64+0x1c], R11 ;  /* 0x00001c0b02007986 */ /* 0x000fe8000c101906 */
[----:B--2---:R-:W-:Y:S04]  /*0280*/  STG.E desc[UR6][R2.64+0x20], R14 ;  /* 0x0000200e02007986 */ /* 0x004fe8000c101906 */
[----:B------:R-:W-:Y:S01]  /*0290*/  STG.E desc[UR6][R2.64+0x24], R15 ;  /* 0x0000240f02007986 */ /* 0x000fe2000c101906 */
[----:B------:R-:W-:Y:S05]  /*02a0*/  EXIT ;  /* 0x000000000000794d */ /* 0x000fea0003800000 */
.L_x_11:
        /* <DEDUP_REMOVED lines=13> */
.L_x_17:


//--------------------- .text._Z9a_array_bPiS_i   --------------------------
	.section	.text._Z9a_array_bPiS_i,"ax",@progbits
	.align	128
        .global         _Z9a_array_bPiS_i
        .type           _Z9a_array_bPiS_i,@function
        .size           _Z9a_array_bPiS_i,(.L_x_18 - _Z9a_array_bPiS_i)
        .other          _Z9a_array_bPiS_i,@"STO_CUDA_ENTRY STV_DEFAULT"
_Z9a_array_bPiS_i:
.text._Z9a_array_bPiS_i:
[----:B------:R-:W-:Y:S01]  /*0000*/  LDC R1, c[0x0][0x37c] ;  /* 0x0000df00ff017b82 */ /* 0x000fe20000000800 */
[----:B------:R-:W0:Y:S01]  /*0010*/  S2R R5, SR_TID.X ;  /* 0x0000000000057919 */ /* 0x000e220000002100 */
[----:B------:R-:W0:Y:S01]  /*0020*/  LDCU UR4, c[0x0][0x360] ;  /* 0x00006c00ff0477ac */ /* 0x000e220008000800 */
[----:B------:R-:W-:Y:S01]  /*0030*/  BSSY.RECONVERGENT B0, `(.L_x_12) ;  /* 0x0000011000007945 */ /* 0x000fe20003800200 */
[----:B------:R-:W0:Y:S01]  /*0040*/  S2R R0, SR_CTAID.X ;  /* 0x0000000000007919 */ /* 0x000e220000002500 */
[----:B------:R-:W1:Y:S01]  /*0050*/  LDCU UR5, c[0x0][0x390] ;  /* 0x00007200ff0577ac */ /* 0x000e620008000800 */
[----:B0-----:R-:W-:-:S05]  /*0060*/  IMAD R5, R0, UR4, R5 ;  /* 0x0000000400057c24 */ /* 0x001fca000f8e0205 */
[----:B-1----:R-:W-:-:S13]  /*0070*/  ISETP.GE.AND P0, PT, R5, UR5, PT ;  /* 0x0000000505007c0c */ /* 0x002fda000bf06270 */
[----:B------:R-:W-:Y:S05]  /*0080*/  @P0 BRA `(.L_x_13) ;  /* 0x00000000002c0947 */ /* 0x000fea0003800000 */
[----:B------:R-:W0:Y:S01]  /*0090*/  LDC.64 R2, c[0x0][0x388] ;  /* 0x0000e200ff027b82 */ /* 0x000e220000000a00 */
[----:B------:R-:W1:Y:S01]  /*00a0*/  LDCU.64 UR4, c[0x0][0x358] ;  /* 0x00006b00ff0477ac */ /* 0x000e620008000a00 */
[----:B0-----:R-:W-:-:S06]  /*00b0*/  IMAD.WIDE R2, R5, 0x4, R2 ;  /* 0x0000000405027825 */ /* 0x001fcc00078e0202 */
[----:B------:R-:W0:Y:S01]  /*00c0*/  LDC.64 R4, c[0x0][0x380] ;  /* 0x0000e000ff047b82 */ /* 0x000e220000000a00 */
[----:B-1----:R-:W2:Y:S01]  /*00d0*/  LDG.E R2, desc[UR4][R2.64] ;  /* 0x0000000402027981 */ /* 0x002ea2000c1e1900 */
[----:B------:R-:W-:Y:S02]  /*00e0*/  HFMA2 R9, -RZ, RZ, 0, 5.9604644775390625e-08 ;  /* 0x00000001ff097431 */ /* 0x000fe400000001ff */
[----:B--2---:R-:W-:-:S05]  /*00f0*/  IMAD.HI R0, R2, 0x51eb851f, RZ ;  /* 0x51eb851f02007827 */ /* 0x004fca00078e02ff */
[----:B------:R-:W-:-:S04]  /*0100*/  SHF.R.U32.HI R7, RZ, 0x1f, R0 ;  /* 0x0000001fff077819 */ /* 0x000fc80000011600 */
[----:B------:R-:W-:-:S05]  /*0110*/  LEA.HI.SX32 R7, R0, R7, 0x1b ;  /* 0x0000000700077211 */ /* 0x000fca00078fdaff */
[----:B0-----:R-:W-:-:S05]  /*0120*/  IMAD.WIDE R4, R7, 0x4, R4 ;  /* 0x0000000407047825 */ /* 0x001fca00078e0204 */
[----:B------:R0:W-:Y:S02]  /*0130*/  REDG.E.ADD.STRONG.GPU desc[UR4][R4.64], R9 ;  /* 0x000000090400798e */ /* 0x0001e4000c12e104 */
.L_x_13:
[----:B------:R-:W-:Y:S05]  /*0140*/  BSYNC.RECONVERGENT B0 ;  /* 0x0000000000007941 */ /* 0x000fea0003800200 */
.L_x_12:
[----:B------:R-:W-:Y:S06]  /*0150*/  BAR.SYNC.DEFER_BLOCKING 0x0 ;  /* 0x0000000000007b1d */ /* 0x000fec0000010000 */
[----:B------:R-:W-:Y:S05]  /*0160*/  EXIT ;  /* 0x000000000000794d */ /* 0x000fea0003800000 */
.L_x_14:
        /* <DEDUP_REMOVED lines=9> */
.L_x_18:


//--------------------- .nv.shared._Z7array_cPiS_i --------------------------
	.section	.nv.shared._Z7array_cPiS_i,"aw",@nobits
	.sectionflags	@""
	.align	16
	.zero		1024


//--------------------- .nv.shared.reserved.0     --------------------------
	.section	.nv.shared.reserved.0,"aw",@nobits
	.weak		__nv_reservedSMEM_offset_0_alias
	.size		__nv_reservedSMEM_offset_0_alias, 0, 64
	.other		__nv_reservedSMEM_offset_0_alias,@"STO_CUDA_RESERVED_SHARED STV_DEFAULT"
__nv_reservedSMEM_offset_0_alias:
	.zero		0
	.zero		64


//--------------------- .nv.shared._Z7b_add_bPiS_i --------------------------
	.section	.nv.shared._Z7b_add_bPiS_i,"aw",@nobits
	.sectionflags	@""
	.align	16
	.zero		1024


//--------------------- .nv.shared._Z9b_array_bPiS_i --------------------------
	.section	.nv.shared._Z9b_array_bPiS_i,"aw",@nobits
	.sectionflags	@""
	.align	16
	.zero		1024


//--------------------- .nv.shared._Z9a_array_bPiS_i --------------------------
	.section	.nv.shared._Z9a_array_bPiS_i,"aw",@nobits
	.sectionflags	@""
	.align	16
	.zero		1024


//--------------------- .nv.constant0._Z7array_cPiS_i --------------------------
	.section	.nv.constant0._Z7array_cPiS_i,"a",@progbits
	.sectionflags	@""
	.align	4
.nv.constant0._Z7array_cPiS_i:
	.zero		916


//--------------------- .nv.constant0._Z7b_add_bPiS_i --------------------------
	.section	.nv.constant0._Z7b_add_bPiS_i,"a",@progbits
	.sectionflags	@""
	.align	4
.nv.constant0._Z7b_add_bPiS_i:
	.zero		916


//--------------------- .nv.constant0._Z9b_array_bPiS_i --------------------------
	.section	.nv.constant0._Z9b_array_bPiS_i,"a",@progbits
	.sectionflags	@""
	.align	4
.nv.constant0._Z9b_array_bPiS_i:
	.zero		916


//--------------------- .nv.constant0._Z9a_array_bPiS_i --------------------------
	.section	.nv.constant0._Z9a_array_bPiS_i,"a",@progbits
	.sectionflags	@""
	.align	4
.nv.constant0._Z9a_array_bPiS_i:
	.zero		916


//--------------------- SYMBOLS --------------------------

	.type		.nv.reservedSmem.offset0,@object
	.size		.nv.reservedSmem.offset0,0x4
	.type		.nv.reservedSmem.cap,@object
	.size		.nv.reservedSmem.cap,0x4
